	.headerflags	@"EF_CUDA_TEXMODE_UNIFIED EF_CUDA_64BIT_ADDRESS EF_CUDA_ACCELERATORS EF_CUDA_SM90 EF_CUDA_VIRTUAL_SM(EF_CUDA_SM90)"
	.elftype	@"ET_EXEC"


//--------------------- .nv.info                  --------------------------
	.section	.nv.info,"",@"SHT_CUDA_INFO"
	.align	4


	//----- nvinfo : EIATTR_REGCOUNT
	.align		4
        /*0000*/ 	.byte	0x04, 0x2f
        /*0002*/ 	.short	(.L_3 - .L_2)
	.align		4
.L_2:
        /*0004*/ 	.word	index@(triton_poi_fused__native_batch_norm_legit_no_training_convolution_relu_1)
        /*0008*/ 	.word	0x00000016


	//----- nvinfo : EIATTR_MIN_STACK_SIZE
	.align		4
.L_3:
        /*000c*/ 	.byte	0x04, 0x12
        /*000e*/ 	.short	(.L_5 - .L_4)
	.align		4
.L_4:
        /*0010*/ 	.word	index@(triton_poi_fused__native_batch_norm_legit_no_training_convolution_relu_1)
        /*0014*/ 	.word	0x00000000


	//----- nvinfo : EIATTR_FRAME_SIZE
	.align		4
.L_5:
        /*0018*/ 	.byte	0x04, 0x11
        /*001a*/ 	.short	(.L_7 - .L_6)
	.align		4
.L_6:
        /*001c*/ 	.word	index@(triton_poi_fused__native_batch_norm_legit_no_training_convolution_relu_1)
        /*0020*/ 	.word	0x00000000


	//----- nvinfo : EIATTR_MIN_STACK_SIZE
	.align		4
.L_7:
        /*0024*/ 	.byte	0x04, 0x12
        /*0026*/ 	.short	(.L_9 - .L_8)
	.align		4
.L_8:
        /*0028*/ 	.word	index@(triton_poi_fused__native_batch_norm_legit_no_training_convolution_relu_1)
        /*002c*/ 	.word	0x00000000
.L_9:


//--------------------- .nv.info.triton_poi_fused__native_batch_norm_legit_no_training_convolution_relu_1 --------------------------
	.section	.nv.info.triton_poi_fused__native_batch_norm_legit_no_training_convolution_relu_1,"",@"SHT_CUDA_INFO"
	.sectionflags	@""
	.align	4


	//----- nvinfo : EIATTR_CUDA_API_VERSION
	.align		4
        /*0000*/ 	.byte	0x04, 0x37
        /*0002*/ 	.short	(.L_11 - .L_10)
.L_10:
        /*0004*/ 	.word	0x0000007c


	//----- nvinfo : EIATTR_KPARAM_INFO
	.align		4
.L_11:
        /*0008*/ 	.byte	0x04, 0x17
        /*000a*/ 	.short	(.L_13 - .L_12)
.L_12:
        /*000c*/ 	.word	0x00000000
        /*0010*/ 	.short	0x0007
        /*0012*/ 	.short	0x0038
        /*0014*/ 	.byte	0x00, 0xf0, 0x11, 0x00


	//----- nvinfo : EIATTR_KPARAM_INFO
	.align		4
.L_13:
        /*0018*/ 	.byte	0x04, 0x17
        /*001a*/ 	.short	(.L_15 - .L_14)
.L_14:
        /*001c*/ 	.word	0x00000000
        /*0020*/ 	.short	0x0006
        /*0022*/ 	.short	0x0030
        /*0024*/ 	.byte	0x00, 0xf4, 0x21, 0x00


	//----- nvinfo : EIATTR_KPARAM_INFO
	.align		4
.L_15:
        /*0028*/ 	.byte	0x04, 0x17
        /*002a*/ 	.short	(.L_17 - .L_16)
.L_16:
        /*002c*/ 	.word	0x00000000
        /*0030*/ 	.short	0x0005
        /*0032*/ 	.short	0x0028
        /*0034*/ 	.byte	0x00, 0xf4, 0x21, 0x00


	//----- nvinfo : EIATTR_KPARAM_INFO
	.align		4
.L_17:
        /*0038*/ 	.byte	0x04, 0x17
        /*003a*/ 	.short	(.L_19 - .L_18)
.L_18:
        /*003c*/ 	.word	0x00000000
        /*0040*/ 	.short	0x0004
        /*0042*/ 	.short	0x0020
        /*0044*/ 	.byte	0x00, 0xf4, 0x21, 0x00


	//----- nvinfo : EIATTR_KPARAM_INFO
	.align		4
.L_19:
        /*0048*/ 	.byte	0x04, 0x17
        /*004a*/ 	.short	(.L_21 - .L_20)
.L_20:
        /*004c*/ 	.word	0x00000000
        /*0050*/ 	.short	0x0003
        /*0052*/ 	.short	0x0018
        /*0054*/ 	.byte	0x00, 0xf4, 0x21, 0x00


	//----- nvinfo : EIATTR_KPARAM_INFO
	.align		4
.L_21:
        /*0058*/ 	.byte	0x04, 0x17
        /*005a*/ 	.short	(.L_23 - .L_22)
.L_22:
        /*005c*/ 	.word	0x00000000
        /*0060*/ 	.short	0x0002
        /*0062*/ 	.short	0x0010
        /*0064*/ 	.byte	0x00, 0xf4, 0x21, 0x00


	//----- nvinfo : EIATTR_KPARAM_INFO
	.align		4
.L_23:
        /*0068*/ 	.byte	0x04, 0x17
        /*006a*/ 	.short	(.L_25 - .L_24)
.L_24:
        /*006c*/ 	.word	0x00000000
        /*0070*/ 	.short	0x0001
        /*0072*/ 	.short	0x0008
        /*0074*/ 	.byte	0x00, 0xf4, 0x21, 0x00


	//----- nvinfo : EIATTR_KPARAM_INFO
	.align		4
.L_25:
        /*0078*/ 	.byte	0x04, 0x17
        /*007a*/ 	.short	(.L_27 - .L_26)
.L_26:
        /*007c*/ 	.word	0x00000000
        /*0080*/ 	.short	0x0000
        /*0082*/ 	.short	0x0000
        /*0084*/ 	.byte	0x00, 0xf4, 0x21, 0x00


	//----- nvinfo : EIATTR_SPARSE_MMA_MASK
	.align		4
.L_27:
        /*0088*/ 	.byte	0x03, 0x50
        /*008a*/ 	.short	0x0000


	//----- nvinfo : EIATTR_MAXREG_COUNT
	.align		4
        /*008c*/ 	.byte	0x03, 0x1b
        /*008e*/ 	.short	0x00ff


	//----- nvinfo : EIATTR_EXIT_INSTR_OFFSETS
	.align		4
        /*0090*/ 	.byte	0x04, 0x1c
        /*0092*/ 	.short	(.L_29 - .L_28)


	//   ....[0]....
.L_28:
        /*0094*/ 	.word	0x00000400


	//----- nvinfo : EIATTR_REQNTID
	.align		4
.L_29:
        /*0098*/ 	.byte	0x04, 0x10
        /*009a*/ 	.short	(.L_31 - .L_30)
.L_30:
        /*009c*/ 	.word	0x00000100
        /*00a0*/ 	.word	0x00000001
        /*00a4*/ 	.word	0x00000001


	//----- nvinfo : EIATTR_CBANK_PARAM_SIZE
	.align		4
.L_31:
        /*00a8*/ 	.byte	0x03, 0x19
        /*00aa*/ 	.short	0x003c


	//----- nvinfo : EIATTR_PARAM_CBANK
	.align		4
        /*00ac*/ 	.byte	0x04, 0x0a
        /*00ae*/ 	.short	(.L_33 - .L_32)
	.align		4
.L_32:
        /*00b0*/ 	.word	index@(.nv.constant0.triton_poi_fused__native_batch_norm_legit_no_training_convolution_relu_1)
        /*00b4*/ 	.short	0x0210
        /*00b6*/ 	.short	0x003c


	//----- nvinfo : EIATTR_SW_WAR
	.align		4
.L_33:
        /*00b8*/ 	.byte	0x04, 0x36
        /*00ba*/ 	.short	(.L_35 - .L_34)
.L_34:
        /*00bc*/ 	.word	0x00000008
.L_35:


//--------------------- .nv.callgraph             --------------------------
	.section	.nv.callgraph,"",@"SHT_CUDA_CALLGRAPH"
	.align	4
	.sectionentsize	8
	.align		4
        /*0000*/ 	.word	0x00000000
	.align		4
        /*0004*/ 	.word	0xffffffff
	.align		4
        /*0008*/ 	.word	0x00000000
	.align		4
        /*000c*/ 	.word	0xfffffffe
	.align		4
        /*0010*/ 	.word	0x00000000
	.align		4
        /*0014*/ 	.word	0xfffffffd
	.align		4
        /*0018*/ 	.word	0x00000000
	.align		4
        /*001c*/ 	.word	0xfffffffc


//--------------------- .nv.constant4             --------------------------
	.section	.nv.constant4,"a",@progbits
	.align	8
	.align		8
.nv.constant4:
        /*0000*/ 	.dword	_$_str
	.align		8
        /*0008*/ 	.dword	_$_str_$_2


//--------------------- .text.triton_poi_fused__native_batch_norm_legit_no_training_convolution_relu_1 --------------------------
	.section	.text.triton_poi_fused__native_batch_norm_legit_no_training_convolution_relu_1,"ax",@progbits
	.align	128
        .global         triton_poi_fused__native_batch_norm_legit_no_training_convolution_relu_1
        .type           triton_poi_fused__native_batch_norm_legit_no_training_convolution_relu_1,@function
        .size           triton_poi_fused__native_batch_norm_legit_no_training_convolution_relu_1,(.L_x_1 - triton_poi_fused__native_batch_norm_legit_no_training_convolution_relu_1)
        .other          triton_poi_fused__native_batch_norm_legit_no_training_convolution_relu_1,@"STO_CUDA_ENTRY STV_DEFAULT"
triton_poi_fused__native_batch_norm_legit_no_training_convolution_relu_1:
.text.triton_poi_fused__native_batch_norm_legit_no_training_convolution_relu_1:
[----:B------:R-:W-:Y:S01]  /*0000*/  LDC R1, c[0x0][0x28] ;  /* 0x00000a00ff017b82 */ /* 0x000fe20000000800 */
[----:B------:R-:W1:Y:S07]  /*0010*/  S2R R0, SR_TID.X ;  /* 0x0000000000007919 */ /* 0x000e6e0000002100 */
[----:B------:R-:W2:Y:S01]  /*0020*/  LDC.64 R14, c[0x0][0x228] ;  /* 0x00008a00ff0e7b82 */ /* 0x000ea20000000a00 */
[----:B------:R-:W-:Y:S01]  /*0030*/  ULDC.64 UR4, c[0x0][0x208] ;  /* 0x0000820000047ab9 */ /* 0x000fe20000000a00 */
[----:B------:R-:W3:Y:S06]  /*0040*/  S2R R3, SR_CTAID.X ;  /* 0x0000000000037919 */ /* 0x000eec0000002500 */
[----:B------:R-:W4:Y:S08]  /*0050*/  LDC.64 R10, c[0x0][0x218] ;  /* 0x00008600ff0a7b82 */ /* 0x000f300000000a00 */
[----:B------:R-:W5:Y:S08]  /*0060*/  LDC.64 R12, c[0x0][0x220] ;  /* 0x00008800ff0c7b82 */ /* 0x000f700000000a00 */
[----:B------:R-:W2:Y:S01]  /*0070*/  LDC.64 R16, c[0x0][0x230] ;  /* 0x00008c00ff107b82 */ /* 0x000ea20000000a00 */
[----:B-1----:R-:W-:-:S07]  /*0080*/  SHF.L.U32 R0, R0, 0x1, RZ ;  /* 0x0000000100007819 */ /* 0x002fce00000006ff */
[----:B------:R-:W1:Y:S01]  /*0090*/  LDC.64 R4, c[0x0][0x238] ;  /* 0x00008e00ff047b82 */ /* 0x000e620000000a00 */
[----:B------:R-:W-:-:S04]  /*00a0*/  LOP3.LUT R0, R0, 0x1fe, RZ, 0xc0, !PT ;  /* 0x000001fe00007812 */ /* 0x000fc800078ec0ff */
[----:B---3--:R-:W-:-:S05]  /*00b0*/  LEA R0, R3, R0, 0x9 ;  /* 0x0000000003007211 */ /* 0x008fca00078e48ff */
[----:B------:R-:W-:-:S05]  /*00c0*/  IMAD.HI R2, R0, 0x6355a81d, RZ ;  /* 0x6355a81d00027827 */ /* 0x000fca00078e02ff */
[----:B------:R-:W-:-:S04]  /*00d0*/  SHF.R.U32.HI R3, RZ, 0x1f, R2 ;  /* 0x0000001fff037819 */ /* 0x000fc80000011602 */
[----:B------:R-:W-:-:S04]  /*00e0*/  LEA.HI.SX32 R3, R2, R3, 0xf ;  /* 0x0000000302037211 */ /* 0x000fc800078f7aff */
[----:B------:R-:W-:-:S04]  /*00f0*/  PRMT R2, R3, 0x9910, RZ ;  /* 0x0000991003027816 */ /* 0x000fc800000000ff */
[----:B------:R-:W-:-:S04]  /*0100*/  SHF.R.S32.HI R2, RZ, 0xf, R2 ;  /* 0x0000000fff027819 */ /* 0x000fc80000011402 */
[----:B------:R-:W-:-:S04]  /*0110*/  LOP3.LUT R2, R2, 0xffff, RZ, 0xc0, !PT ;  /* 0x0000ffff02027812 */ /* 0x000fc800078ec0ff */
[----:B------:R-:W-:-:S04]  /*0120*/  LEA.HI R2, R2, R3, RZ, 0x14 ;  /* 0x0000000302027211 */ /* 0x000fc800078fa0ff */
[----:B------:R-:W-:-:S04]  /*0130*/  LOP3.LUT R2, R2, 0xfff0, RZ, 0xc0, !PT ;  /* 0x0000fff002027812 */ /* 0x000fc800078ec0ff */
[----:B------:R-:W-:-:S04]  /*0140*/  IADD3 R2, RZ, -R2, RZ ;  /* 0x80000002ff027210 */ /* 0x000fc80007ffe0ff */
[----:B------:R-:W-:-:S04]  /*0150*/  PRMT R2, R2, 0x7710, RZ ;  /* 0x0000771002027816 */ /* 0x000fc800000000ff */
[----:B------:R-:W-:-:S04]  /*0160*/  IADD3 R3, R3, R2, RZ ;  /* 0x0000000203037210 */ /* 0x000fc80007ffe0ff */
[----:B------:R-:W-:Y:S02]  /*0170*/  PRMT R19, R3, 0x9910, RZ ;  /* 0x0000991003137816 */ /* 0x000fe400000000ff */
[----:B------:R-:W3:Y:S03]  /*0180*/  LDC.64 R2, c[0x0][0x210] ;  /* 0x00008400ff027b82 */ /* 0x000ee60000000a00 */
[----:B--2---:R-:W-:-:S05]  /*0190*/  IMAD.WIDE R14, R19, 0x4, R14 ;  /* 0x00000004130e7825 */ /* 0x004fca00078e020e */
[----:B------:R2:W2:Y:S01]  /*01a0*/  LDG.E.EL R18, desc[UR4][R14.64] ;  /* 0x000000040e127981 */ /* 0x0004a2000c2e1900 */
[----:B----4-:R-:W-:-:S04]  /*01b0*/  IMAD.WIDE R10, R19, 0x4, R10 ;  /* 0x00000004130a7825 */ /* 0x010fc800078e020a */
[----:B-----5:R-:W-:Y:S01]  /*01c0*/  IMAD.WIDE R12, R19, 0x4, R12 ;  /* 0x00000004130c7825 */ /* 0x020fe200078e020c */
[----:B------:R4:W5:Y:S04]  /*01d0*/  LDG.E.EL R8, desc[UR4][R10.64] ;  /* 0x000000040a087981 */ /* 0x000968000c2e1900 */
[----:B------:R-:W5:Y:S01]  /*01e0*/  LDG.E.EL R9, desc[UR4][R12.64] ;  /* 0x000000040c097981 */ /* 0x000f62000c2e1900 */
[----:B---3--:R-:W-:-:S05]  /*01f0*/  IMAD.WIDE R2, R0, 0x4, R2 ;  /* 0x0000000400027825 */ /* 0x008fca00078e0202 */
[----:B------:R-:W5:Y:S01]  /*0200*/  LDG.E.64 R6, desc[UR4][R2.64] ;  /* 0x0000000402067981 */ /* 0x000f62000c1e1b00 */
[----:B0-2---:R-:W-:-:S04]  /*0210*/  IMAD.WIDE R14, R19, 0x4, R16 ;  /* 0x00000004130e7825 */ /* 0x005fc800078e0210 */
[----:B-1----:R-:W-:Y:S02]  /*0220*/  IMAD.WIDE R16, R19, 0x4, R4 ;  /* 0x0000000413107825 */ /* 0x002fe400078e0204 */
[----:B------:R-:W2:Y:S01]  /*0230*/  LDG.E.EL R14, desc[UR4][R14.64] ;  /* 0x000000040e0e7981 */ /* 0x000ea2000c2e1900 */
[----:B----4-:R-:W-:Y:S01]  /*0240*/  HFMA2.MMA R10, -RZ, RZ, 1.625, 0 ;  /* 0x3e800000ff0a7435 */ /* 0x010fe200000001ff */
[----:B------:R-:W0:Y:S02]  /*0250*/  LDC.64 R4, c[0x0][0x240] ;  /* 0x00009000ff047b82 */ /* 0x000e240000000a00 */
[----:B------:R-:W2:Y:S01]  /*0260*/  LDG.E.EL R17, desc[UR4][R16.64] ;  /* 0x0000000410117981 */ /* 0x000ea2000c2e1900 */
[----:B0-----:R-:W-:-:S04]  /*0270*/  IMAD.WIDE R4, R0, 0x4, R4 ;  /* 0x0000000400047825 */ /* 0x001fc800078e0204 */
[----:B------:R-:W-:-:S04]  /*0280*/  FADD R18, R18, 9.9999997473787516356e-06 ;  /* 0x3727c5ac12127421 */ /* 0x000fc80000000000 */
[----:B------:R-:W0:Y:S02]  /*0290*/  MUFU.SQRT R19, R18 ;  /* 0x0000001200137308 */ /* 0x000e240000002000 */
[C---:B0-----:R-:W-:Y:S02]  /*02a0*/  FSETP.GT.AND P0, PT, R19.reuse, 8.50705917302346158658e+37, PT ;  /* 0x7e8000001300780b */ /* 0x041fe40003f04000 */
[----:B------:R-:W-:-:S11]  /*02b0*/  FSETP.GEU.AND P1, PT, R19, 1.175494350822287508e-38, PT ;  /* 0x008000001300780b */ /* 0x000fd60003f2e000 */
[----:B------:R-:W-:-:S04]  /*02c0*/  @P0 FMUL R19, R19, 0.25 ;  /* 0x3e80000013130820 */ /* 0x000fc80000400000 */
[----:B------:R-:W-:-:S06]  /*02d0*/  @!P1 FMUL R19, R19, 16777216 ;  /* 0x4b80000013139820 */ /* 0x000fcc0000400000 */
[----:B------:R-:W0:Y:S01]  /*02e0*/  MUFU.RCP R19, R19 ;  /* 0x0000001300137308 */ /* 0x000e220000001000 */
[----:B------:R-:W-:Y:S01]  /*02f0*/  FSEL R10, R10, 1, P0 ;  /* 0x3f8000000a0a7808 */ /* 0x000fe20000000000 */
[--C-:B-----5:R-:W-:Y:S01]  /*0300*/  FADD R6, R6, R8.reuse ;  /* 0x0000000806067221 */ /* 0x120fe20000000000 */
[----:B------:R-:W-:-:S03]  /*0310*/  FADD R7, R7, R8 ;  /* 0x0000000807077221 */ /* 0x000fc60000000000 */
[----:B------:R-:W-:Y:S01]  /*0320*/  @!P1 FMUL R10, R10, 16777216 ;  /* 0x4b8000000a0a9820 */ /* 0x000fe20000400000 */
[C---:B------:R-:W-:Y:S01]  /*0330*/  FADD R8, -R9.reuse, R6 ;  /* 0x0000000609087221 */ /* 0x040fe20000000100 */
[----:B------:R-:W-:Y:S02]  /*0340*/  FADD R9, -R9, R7 ;  /* 0x0000000709097221 */ /* 0x000fe40000000100 */
[----:B0-----:R-:W-:-:S04]  /*0350*/  FMUL R10, R19, R10 ;  /* 0x0000000a130a7220 */ /* 0x001fc80000400000 */
[-C--:B------:R-:W-:Y:S01]  /*0360*/  FMUL R8, R8, R10.reuse ;  /* 0x0000000a08087220 */ /* 0x080fe20000400000 */
[----:B------:R-:W-:-:S03]  /*0370*/  FMUL R10, R9, R10 ;  /* 0x0000000a090a7220 */ /* 0x000fc60000400000 */
[C-C-:B--2---:R-:W-:Y:S01]  /*0380*/  FFMA R8, R14.reuse, R8, R17.reuse ;  /* 0x000000080e087223 */ /* 0x144fe20000000011 */
[----:B------:R-:W-:-:S04]  /*0390*/  FFMA R10, R14, R10, R17 ;  /* 0x0000000a0e0a7223 */ /* 0x000fc80000000011 */
[----:B------:R-:W-:Y:S02]  /*03a0*/  FSETP.GEU.AND P0, PT, R8, RZ, PT ;  /* 0x000000ff0800720b */ /* 0x000fe40003f0e000 */
[----:B------:R-:W-:Y:S02]  /*03b0*/  FSETP.GEU.AND P1, PT, R10, RZ, PT ;  /* 0x000000ff0a00720b */ /* 0x000fe40003f2e000 */
[----:B------:R-:W-:Y:S02]  /*03c0*/  FSEL R8, R8, RZ, P0 ;  /* 0x000000ff08087208 */ /* 0x000fe40000000000 */
[----:B------:R-:W-:Y:S01]  /*03d0*/  FSEL R9, R10, RZ, P1 ;  /* 0x000000ff0a097208 */ /* 0x000fe20000800000 */
[----:B------:R-:W-:Y:S04]  /*03e0*/  STG.E.64 desc[UR4][R2.64], R6 ;  /* 0x0000000602007986 */ /* 0x000fe8000c101b04 */
[----:B------:R-:W-:Y:S01]  /*03f0*/  STG.E.64 desc[UR4][R4.64], R8 ;  /* 0x0000000804007986 */ /* 0x000fe2000c101b04 */
[----:B------:R-:W-:Y:S05]  /*0400*/  EXIT ;  /* 0x000000000000794d */ /* 0x000fea0003800000 */
.L_x_0:
[----:B------:R-:W-:-:S00]  /*0410*/  BRA `(.L_x_0) ;  /* 0xfffffffc00fc7947 */ /* 0x000fc0000383ffff */
[----:B------:R-:W-:-:S00]  /*0420*/  NOP ;  /* 0x0000000000007918 */ /* 0x000fc00000000000 */
        /* <DEDUP_REMOVED lines=13> */
.L_x_1:


//--------------------- .nv.global.init           --------------------------
	.section	.nv.global.init,"aw",@progbits
.nv.global.init:
	.type		_$_str,@object
	.size		_$_str,(_$_str_$_2 - _$_str)
_$_str:
        /*0000*/ 	.byte	0x5f, 0x5f, 0x43, 0x55, 0x44, 0x41, 0x5f, 0x46, 0x54, 0x5a, 0x00
	.type		_$_str_$_2,@object
	.size		_$_str_$_2,(.L_1 - _$_str_$_2)
_$_str_$_2:
        /*000b*/ 	.byte	0x5f, 0x5f, 0x43, 0x55, 0x44, 0x41, 0x5f, 0x50, 0x52, 0x45, 0x43, 0x5f, 0x53, 0x51, 0x52, 0x54
        /*001b*/ 	.byte	0x00
.L_1:


//--------------------- .nv.constant0.triton_poi_fused__native_batch_norm_legit_no_training_convolution_relu_1 --------------------------
	.section	.nv.constant0.triton_poi_fused__native_batch_norm_legit_no_training_convolution_relu_1,"a",@progbits
	.sectionflags	@""
	.align	4
.nv.constant0.triton_poi_fused__native_batch_norm_legit_no_training_convolution_relu_1:
	.zero		588
